//
// Generated by NVIDIA NVVM Compiler
//
// Compiler Build ID: CL-36424714
// Cuda compilation tools, release 13.0, V13.0.88
// Based on NVVM 20.0.0
//

.version 9.0
.target sm_100
.address_size 64

	// .globl	_Z15generate_kernelP17curandStateMtgp32iPi
.global .align 4 .b8 precalc_xorwow_matrix[102400];
.global .align 4 .b8 precalc_xorwow_offset_matrix[102400];
.global .align 4 .b8 mrg32k3aM1[2304];
.global .align 4 .b8 mrg32k3aM2[2304];
.global .align 4 .b8 mrg32k3aM1SubSeq[2016];
.global .align 4 .b8 mrg32k3aM2SubSeq[2016];
.global .align 4 .b8 mrg32k3aM1Seq[2304];
.global .align 4 .b8 mrg32k3aM2Seq[2304];
.const .align 8 .b8 __cr_lgamma_table[72];

.visible .entry _Z15generate_kernelP17curandStateMtgp32iPi(
	.param .u64 .ptr .align 1 _Z15generate_kernelP17curandStateMtgp32iPi_param_0,
	.param .u32 _Z15generate_kernelP17curandStateMtgp32iPi_param_1,
	.param .u64 .ptr .align 1 _Z15generate_kernelP17curandStateMtgp32iPi_param_2
)
{
	.reg .pred 	%p<9>;
	.reg .b32 	%r<149>;
	.reg .b64 	%rd<90>;

	ld.param.u64 	%rd2, [_Z15generate_kernelP17curandStateMtgp32iPi_param_0];
	ld.param.u32 	%r18, [_Z15generate_kernelP17curandStateMtgp32iPi_param_1];
	ld.param.u64 	%rd3, [_Z15generate_kernelP17curandStateMtgp32iPi_param_2];
	mov.u32 	%r1, %tid.x;
	mov.u32 	%r2, %ctaid.x;
	setp.lt.s32 	%p1, %r18, 1;
	mov.b32 	%r146, 0;
	@%p1 bra 	$L__BB0_12;
	cvta.to.global.u64 	%rd4, %rd2;
	mul.wide.u32 	%rd5, %r2, 4112;
	add.s64 	%rd1, %rd4, %rd5;
	mov.u32 	%r22, %ntid.z;
	mov.u32 	%r23, %ntid.y;
	mul.lo.s32 	%r24, %r22, %r23;
	mov.u32 	%r25, %ntid.x;
	mul.lo.s32 	%r3, %r24, %r25;
	mov.u32 	%r26, %tid.z;
	mov.u32 	%r27, %tid.y;
	mad.lo.s32 	%r28, %r25, %r27, %r1;
	mad.lo.s32 	%r4, %r24, %r26, %r28;
	setp.eq.s32 	%p2, %r18, 1;
	mov.b32 	%r146, 0;
	@%p2 bra 	$L__BB0_8;
	and.b32  	%r30, %r18, 2147483646;
	neg.s32 	%r144, %r30;
	mov.b32 	%r146, 0;
$L__BB0_3:
	setp.ne.s32 	%p3, %r4, 0;
	ld.global.u64 	%rd6, [%rd1+4104];
	cvta.to.global.u64 	%rd7, %rd6;
	ld.global.v2.u32 	{%r31, %r32}, [%rd1+4096];
	mul.wide.s32 	%rd8, %r32, 4;
	add.s64 	%rd9, %rd7, %rd8;
	ld.global.u32 	%r33, [%rd9];
	add.s32 	%r34, %r31, %r4;
	shl.b32 	%r35, %r34, 2;
	cvt.u64.u32 	%rd10, %r35;
	and.b64  	%rd11, %rd10, 4092;
	add.s64 	%rd12, %rd1, %rd11;
	ld.global.u32 	%r36, [%rd12];
	add.s32 	%r37, %r35, 4;
	cvt.u64.u32 	%rd13, %r37;
	and.b64  	%rd14, %rd13, 4092;
	add.s64 	%rd15, %rd1, %rd14;
	ld.global.u32 	%r38, [%rd15];
	add.s32 	%r39, %r34, %r33;
	shl.b32 	%r40, %r39, 2;
	cvt.u64.u32 	%rd16, %r40;
	and.b64  	%rd17, %rd16, 4092;
	add.s64 	%rd18, %rd1, %rd17;
	ld.global.u32 	%r41, [%rd18];
	ld.global.u32 	%r42, [%rd7+40800];
	and.b32  	%r43, %r42, %r36;
	xor.b32  	%r44, %r43, %r38;
	ld.global.u32 	%r45, [%rd9+39200];
	shl.b32 	%r46, %r44, %r45;
	ld.global.u32 	%r47, [%rd9+40000];
	shr.u32 	%r48, %r41, %r47;
	xor.b32  	%r49, %r48, %r46;
	xor.b32  	%r50, %r49, %r44;
	mul.wide.s32 	%rd19, %r32, 60;
	add.s64 	%rd20, %rd9, %rd19;
	shl.b32 	%r51, %r50, 2;
	cvt.u64.u32 	%rd21, %r51;
	and.b64  	%rd22, %rd21, 60;
	add.s64 	%rd23, %rd20, %rd22;
	ld.global.u32 	%r52, [%rd23+800];
	xor.b32  	%r53, %r50, %r52;
	add.s32 	%r54, %r35, 1404;
	cvt.u64.u32 	%rd24, %r54;
	and.b64  	%rd25, %rd24, 4092;
	add.s64 	%rd26, %rd1, %rd25;
	st.global.u32 	[%rd26], %r53;
	add.s32 	%r55, %r40, -4;
	cvt.u64.u32 	%rd27, %r55;
	and.b64  	%rd28, %rd27, 4092;
	add.s64 	%rd29, %rd1, %rd28;
	ld.global.u32 	%r56, [%rd29];
	shr.u32 	%r57, %r56, 16;
	xor.b32  	%r58, %r57, %r56;
	shr.u32 	%r59, %r58, 8;
	xor.b32  	%r60, %r59, %r58;
	shl.b32 	%r61, %r60, 2;
	cvt.u64.u32 	%rd30, %r61;
	and.b64  	%rd31, %rd30, 60;
	add.s64 	%rd32, %rd20, %rd31;
	ld.global.u32 	%r62, [%rd32+13600];
	xor.b32  	%r8, %r62, %r53;
	bar.sync 	0;
	@%p3 bra 	$L__BB0_5;
	ld.global.u32 	%r63, [%rd1+4096];
	add.s32 	%r64, %r63, %r3;
	and.b32  	%r65, %r64, 1023;
	st.global.u32 	[%rd1+4096], %r65;
$L__BB0_5:
	setp.ne.s32 	%p4, %r4, 0;
	bar.sync 	0;
	and.b32  	%r66, %r8, 1;
	add.s32 	%r9, %r66, %r146;
	ld.global.u64 	%rd33, [%rd1+4104];
	cvta.to.global.u64 	%rd34, %rd33;
	ld.global.v2.u32 	{%r67, %r68}, [%rd1+4096];
	mul.wide.s32 	%rd35, %r68, 4;
	add.s64 	%rd36, %rd34, %rd35;
	ld.global.u32 	%r69, [%rd36];
	add.s32 	%r70, %r67, %r4;
	shl.b32 	%r71, %r70, 2;
	cvt.u64.u32 	%rd37, %r71;
	and.b64  	%rd38, %rd37, 4092;
	add.s64 	%rd39, %rd1, %rd38;
	ld.global.u32 	%r72, [%rd39];
	add.s32 	%r73, %r71, 4;
	cvt.u64.u32 	%rd40, %r73;
	and.b64  	%rd41, %rd40, 4092;
	add.s64 	%rd42, %rd1, %rd41;
	ld.global.u32 	%r74, [%rd42];
	add.s32 	%r75, %r70, %r69;
	shl.b32 	%r76, %r75, 2;
	cvt.u64.u32 	%rd43, %r76;
	and.b64  	%rd44, %rd43, 4092;
	add.s64 	%rd45, %rd1, %rd44;
	ld.global.u32 	%r77, [%rd45];
	ld.global.u32 	%r78, [%rd34+40800];
	and.b32  	%r79, %r78, %r72;
	xor.b32  	%r80, %r79, %r74;
	ld.global.u32 	%r81, [%rd36+39200];
	shl.b32 	%r82, %r80, %r81;
	ld.global.u32 	%r83, [%rd36+40000];
	shr.u32 	%r84, %r77, %r83;
	xor.b32  	%r85, %r84, %r82;
	xor.b32  	%r86, %r85, %r80;
	mul.wide.s32 	%rd46, %r68, 60;
	add.s64 	%rd47, %rd36, %rd46;
	shl.b32 	%r87, %r86, 2;
	cvt.u64.u32 	%rd48, %r87;
	and.b64  	%rd49, %rd48, 60;
	add.s64 	%rd50, %rd47, %rd49;
	ld.global.u32 	%r88, [%rd50+800];
	xor.b32  	%r89, %r86, %r88;
	add.s32 	%r90, %r71, 1404;
	cvt.u64.u32 	%rd51, %r90;
	and.b64  	%rd52, %rd51, 4092;
	add.s64 	%rd53, %rd1, %rd52;
	st.global.u32 	[%rd53], %r89;
	add.s32 	%r91, %r76, -4;
	cvt.u64.u32 	%rd54, %r91;
	and.b64  	%rd55, %rd54, 4092;
	add.s64 	%rd56, %rd1, %rd55;
	ld.global.u32 	%r92, [%rd56];
	shr.u32 	%r93, %r92, 16;
	xor.b32  	%r94, %r93, %r92;
	shr.u32 	%r95, %r94, 8;
	xor.b32  	%r96, %r95, %r94;
	shl.b32 	%r97, %r96, 2;
	cvt.u64.u32 	%rd57, %r97;
	and.b64  	%rd58, %rd57, 60;
	add.s64 	%rd59, %rd47, %rd58;
	ld.global.u32 	%r98, [%rd59+13600];
	xor.b32  	%r10, %r98, %r89;
	bar.sync 	0;
	@%p4 bra 	$L__BB0_7;
	ld.global.u32 	%r99, [%rd1+4096];
	add.s32 	%r100, %r99, %r3;
	and.b32  	%r101, %r100, 1023;
	st.global.u32 	[%rd1+4096], %r101;
$L__BB0_7:
	bar.sync 	0;
	and.b32  	%r102, %r10, 1;
	add.s32 	%r146, %r102, %r9;
	add.s32 	%r144, %r144, 2;
	setp.ne.s32 	%p5, %r144, 0;
	@%p5 bra 	$L__BB0_3;
$L__BB0_8:
	and.b32  	%r103, %r18, 1;
	setp.eq.b32 	%p6, %r103, 1;
	not.pred 	%p7, %p6;
	@%p7 bra 	$L__BB0_12;
	setp.ne.s32 	%p8, %r4, 0;
	ld.global.u64 	%rd60, [%rd1+4104];
	cvta.to.global.u64 	%rd61, %rd60;
	ld.global.v2.u32 	{%r104, %r105}, [%rd1+4096];
	mul.wide.s32 	%rd62, %r105, 4;
	add.s64 	%rd63, %rd61, %rd62;
	ld.global.u32 	%r106, [%rd63];
	add.s32 	%r107, %r104, %r4;
	shl.b32 	%r108, %r107, 2;
	cvt.u64.u32 	%rd64, %r108;
	and.b64  	%rd65, %rd64, 4092;
	add.s64 	%rd66, %rd1, %rd65;
	ld.global.u32 	%r109, [%rd66];
	add.s32 	%r110, %r108, 4;
	cvt.u64.u32 	%rd67, %r110;
	and.b64  	%rd68, %rd67, 4092;
	add.s64 	%rd69, %rd1, %rd68;
	ld.global.u32 	%r111, [%rd69];
	add.s32 	%r112, %r107, %r106;
	shl.b32 	%r113, %r112, 2;
	cvt.u64.u32 	%rd70, %r113;
	and.b64  	%rd71, %rd70, 4092;
	add.s64 	%rd72, %rd1, %rd71;
	ld.global.u32 	%r114, [%rd72];
	ld.global.u32 	%r115, [%rd61+40800];
	and.b32  	%r116, %r115, %r109;
	xor.b32  	%r117, %r116, %r111;
	ld.global.u32 	%r118, [%rd63+39200];
	shl.b32 	%r119, %r117, %r118;
	ld.global.u32 	%r120, [%rd63+40000];
	shr.u32 	%r121, %r114, %r120;
	xor.b32  	%r122, %r121, %r119;
	xor.b32  	%r123, %r122, %r117;
	mul.wide.s32 	%rd73, %r105, 60;
	add.s64 	%rd74, %rd63, %rd73;
	shl.b32 	%r124, %r123, 2;
	cvt.u64.u32 	%rd75, %r124;
	and.b64  	%rd76, %rd75, 60;
	add.s64 	%rd77, %rd74, %rd76;
	ld.global.u32 	%r125, [%rd77+800];
	xor.b32  	%r126, %r123, %r125;
	add.s32 	%r127, %r108, 1404;
	cvt.u64.u32 	%rd78, %r127;
	and.b64  	%rd79, %rd78, 4092;
	add.s64 	%rd80, %rd1, %rd79;
	st.global.u32 	[%rd80], %r126;
	add.s32 	%r128, %r113, -4;
	cvt.u64.u32 	%rd81, %r128;
	and.b64  	%rd82, %rd81, 4092;
	add.s64 	%rd83, %rd1, %rd82;
	ld.global.u32 	%r129, [%rd83];
	shr.u32 	%r130, %r129, 16;
	xor.b32  	%r131, %r130, %r129;
	shr.u32 	%r132, %r131, 8;
	xor.b32  	%r133, %r132, %r131;
	shl.b32 	%r134, %r133, 2;
	cvt.u64.u32 	%rd84, %r134;
	and.b64  	%rd85, %rd84, 60;
	add.s64 	%rd86, %rd74, %rd85;
	ld.global.u32 	%r135, [%rd86+13600];
	xor.b32  	%r15, %r135, %r126;
	bar.sync 	0;
	@%p8 bra 	$L__BB0_11;
	ld.global.u32 	%r136, [%rd1+4096];
	add.s32 	%r137, %r136, %r3;
	and.b32  	%r138, %r137, 1023;
	st.global.u32 	[%rd1+4096], %r138;
$L__BB0_11:
	bar.sync 	0;
	and.b32  	%r139, %r15, 1;
	add.s32 	%r146, %r139, %r146;
$L__BB0_12:
	cvta.to.global.u64 	%rd87, %rd3;
	shl.b32 	%r140, %r2, 8;
	add.s32 	%r141, %r140, %r1;
	mul.wide.s32 	%rd88, %r141, 4;
	add.s64 	%rd89, %rd87, %rd88;
	ld.global.u32 	%r142, [%rd89];
	add.s32 	%r143, %r142, %r146;
	st.global.u32 	[%rd89], %r143;
	ret;

}


// ===== COMPILED SASS (sm_100) =====

	.target	sm_100

	.elftype	@"ET_EXEC"


//--------------------- .note.nv.tkinfo           --------------------------
	.section	.note.nv.tkinfo,"",@"SHT_NOTE"
	.sectionflags	@"SHF_NOTE_NV_TKINFO"
	.tkinfo
        /*0018*/ 	.word	0x00000002
        /*0030*/ 	.string	""
        /*0030*/ 	.string	"ptxas"
        /*0030*/ 	.string	"Cuda compilation tools, release 13.0, V13.0.88"
        /*0030*/ 	.string	"Build cuda_13.0.r13.0/compiler.36424714_0"
        /*0030*/ 	.string	"-arch sm_100 -m 64 "



//--------------------- .note.nv.cuinfo           --------------------------
	.section	.note.nv.cuinfo,"",@"SHT_NOTE"
	.sectionflags	@"SHF_NOTE_NV_CUINFO"
        /*0018*/ 	.short	0x0002
        /*001a*/ 	.short	0x0064
        /*001c*/ 	.short	0x0082
	.zero		2


//--------------------- .nv.info                  --------------------------
	.section	.nv.info,"",@"SHT_CUDA_INFO"
	.align	4


	//----- nvinfo : EIATTR_REGCOUNT
	.align		4
        /*0000*/ 	.byte	0x04, 0x2f
        /*0002*/ 	.short	(.L_10 - .L_9)
	.align		4
.L_9:
        /*0004*/ 	.word	index@(_Z15generate_kernelP17curandStateMtgp32iPi)
        /*0008*/ 	.word	0x0000001c


	//----- nvinfo : EIATTR_FRAME_SIZE
	.align		4
.L_10:
        /*000c*/ 	.byte	0x04, 0x11
        /*000e*/ 	.short	(.L_12 - .L_11)
	.align		4
.L_11:
        /*0010*/ 	.word	index@(_Z15generate_kernelP17curandStateMtgp32iPi)
        /*0014*/ 	.word	0x00000000


	//----- nvinfo : EIATTR_MIN_STACK_SIZE
	.align		4
.L_12:
        /*0018*/ 	.byte	0x04, 0x12
        /*001a*/ 	.short	(.L_14 - .L_13)
	.align		4
.L_13:
        /*001c*/ 	.word	index@(_Z15generate_kernelP17curandStateMtgp32iPi)
        /*0020*/ 	.word	0x00000000
.L_14:


//--------------------- .nv.compat                --------------------------
	.section	.nv.compat,"",@"SHT_CUDA_COMPAT_INFO"
	.align	4
        /*0000*/ 	.byte	0x02, 0x09, 0x00, 0x00, 0x02, 0x02, 0x01, 0x00, 0x02, 0x05, 0x05, 0x00, 0x03, 0x07, 0x01, 0x01
        /*0010*/ 	.byte	0x02, 0x03, 0x00, 0x00, 0x02, 0x06, 0x01, 0x00, 0x04, 0x0b, 0x08, 0x00, 0x09, 0x00, 0x00, 0x00
        /*0020*/ 	.byte	0x00, 0x00, 0x00, 0x00


//--------------------- .nv.info._Z15generate_kernelP17curandStateMtgp32iPi --------------------------
	.section	.nv.info._Z15generate_kernelP17curandStateMtgp32iPi,"",@"SHT_CUDA_INFO"
	.sectionflags	@""
	.align	4


	//----- nvinfo : EIATTR_CUDA_API_VERSION
	.align		4
        /*0000*/ 	.byte	0x04, 0x37
        /*0002*/ 	.short	(.L_16 - .L_15)
.L_15:
        /*0004*/ 	.word	0x00000082


	//----- nvinfo : EIATTR_KPARAM_INFO
	.align		4
.L_16:
        /*0008*/ 	.byte	0x04, 0x17
        /*000a*/ 	.short	(.L_18 - .L_17)
.L_17:
        /*000c*/ 	.word	0x00000000
        /*0010*/ 	.short	0x0002
        /*0012*/ 	.short	0x0010
        /*0014*/ 	.byte	0x00, 0xf5, 0x21, 0x00


	//----- nvinfo : EIATTR_KPARAM_INFO
	.align		4
.L_18:
        /*0018*/ 	.byte	0x04, 0x17
        /*001a*/ 	.short	(.L_20 - .L_19)
.L_19:
        /*001c*/ 	.word	0x00000000
        /*0020*/ 	.short	0x0001
        /*0022*/ 	.short	0x0008
        /*0024*/ 	.byte	0x00, 0xf0, 0x11, 0x00


	//----- nvinfo : EIATTR_KPARAM_INFO
	.align		4
.L_20:
        /*0028*/ 	.byte	0x04, 0x17
        /*002a*/ 	.short	(.L_22 - .L_21)
.L_21:
        /*002c*/ 	.word	0x00000000
        /*0030*/ 	.short	0x0000
        /*0032*/ 	.short	0x0000
        /*0034*/ 	.byte	0x00, 0xf5, 0x21, 0x00


	//----- nvinfo : EIATTR_SPARSE_MMA_MASK
	.align		4
.L_22:
        /*0038*/ 	.byte	0x03, 0x50
        /*003a*/ 	.short	0x0000


	//----- nvinfo : EIATTR_MAXREG_COUNT
	.align		4
        /*003c*/ 	.byte	0x03, 0x1b
        /*003e*/ 	.short	0x00ff


	//----- nvinfo : EIATTR_NUM_BARRIERS
	.align		4
        /*0040*/ 	.byte	0x02, 0x4c
        /*0042*/ 	.byte	0x01
	.zero		1


	//----- nvinfo : EIATTR_MERCURY_ISA_VERSION
	.align		4
        /*0044*/ 	.byte	0x03, 0x5f
        /*0046*/ 	.short	0x0101


	//----- nvinfo : EIATTR_VRC_CTA_INIT_COUNT
	.align		4
        /*0048*/ 	.byte	0x02, 0x4a
	.zero		1
	.zero		1


	//----- nvinfo : EIATTR_EXIT_INSTR_OFFSETS
	.align		4
        /*004c*/ 	.byte	0x04, 0x1c
        /*004e*/ 	.short	(.L_24 - .L_23)


	//   ....[0]....
.L_23:
        /*0050*/ 	.word	0x00000e40


	//----- nvinfo : EIATTR_CRS_STACK_SIZE
	.align		4
.L_24:
        /*0054*/ 	.byte	0x04, 0x1e
        /*0056*/ 	.short	(.L_26 - .L_25)
.L_25:
        /*0058*/ 	.word	0x00000000


	//----- nvinfo : EIATTR_CBANK_PARAM_SIZE
	.align		4
.L_26:
        /*005c*/ 	.byte	0x03, 0x19
        /*005e*/ 	.short	0x0018


	//----- nvinfo : EIATTR_PARAM_CBANK
	.align		4
        /*0060*/ 	.byte	0x04, 0x0a
        /*0062*/ 	.short	(.L_28 - .L_27)
	.align		4
.L_27:
        /*0064*/ 	.word	index@(.nv.constant0._Z15generate_kernelP17curandStateMtgp32iPi)
        /*0068*/ 	.short	0x0380
        /*006a*/ 	.short	0x0018


	//----- nvinfo : EIATTR_SW_WAR
	.align		4
.L_28:
        /*006c*/ 	.byte	0x04, 0x36
        /*006e*/ 	.short	(.L_30 - .L_29)
.L_29:
        /*0070*/ 	.word	0x00000008
.L_30:


//--------------------- .nv.callgraph             --------------------------
	.section	.nv.callgraph,"",@"SHT_CUDA_CALLGRAPH"
	.align	4
	.sectionentsize	8
	.align		4
        /*0000*/ 	.word	0x00000000
	.align		4
        /*0004*/ 	.word	0xffffffff
	.align		4
        /*0008*/ 	.word	0x00000000
	.align		4
        /*000c*/ 	.word	0xfffffffe
	.align		4
        /*0010*/ 	.word	0x00000000
	.align		4
        /*0014*/ 	.word	0xfffffffd
	.align		4
        /*0018*/ 	.word	0x00000000
	.align		4
        /*001c*/ 	.word	0xfffffffc


//--------------------- .nv.constant4             --------------------------
	.section	.nv.constant4,"a",@progbits
	.align	8
	.align		8
.nv.constant4:
        /*0000*/ 	.dword	precalc_xorwow_matrix
	.align		8
        /*0008*/ 	.dword	precalc_xorwow_offset_matrix
	.align		8
        /*0010*/ 	.dword	mrg32k3aM1
	.align		8
        /*0018*/ 	.dword	mrg32k3aM2
	.align		8
        /*0020*/ 	.dword	mrg32k3aM1SubSeq
	.align		8
        /*0028*/ 	.dword	mrg32k3aM2SubSeq
	.align		8
        /*0030*/ 	.dword	mrg32k3aM1Seq
	.align		8
        /*0038*/ 	.dword	mrg32k3aM2Seq


//--------------------- .nv.constant3             --------------------------
	.section	.nv.constant3,"a",@progbits
	.align	8
.nv.constant3:
	.type		__cr_lgamma_table,@object
	.size		__cr_lgamma_table,(.L_8 - __cr_lgamma_table)
__cr_lgamma_table:
        /*0000*/ 	.byte	0x00, 0x00, 0x00, 0x00, 0x00, 0x00, 0x00, 0x00, 0x00, 0x00, 0x00, 0x00, 0x00, 0x00, 0x00, 0x00
        /*0010*/ 	.byte	0xef, 0x39, 0xfa, 0xfe, 0x42, 0x2e, 0xe6, 0x3f, 0x02, 0x20, 0x2a, 0xfa, 0x0b, 0xab, 0xfc, 0x3f
        /*0020*/ 	.byte	0xf9, 0x2c, 0x92, 0x7c, 0xa7, 0x6c, 0x09, 0x40, 0xc9, 0x79, 0x44, 0x3c, 0x64, 0x26, 0x13, 0x40
        /*0030*/ 	.byte	0xca, 0x01, 0xcf, 0x3a, 0x27, 0x51, 0x1a, 0x40, 0x30, 0xcc, 0x2d, 0xf3, 0xe1, 0x0c, 0x21, 0x40
        /*0040*/ 	.byte	0x0d, 0xb7, 0xfc, 0x82, 0x8e, 0x35, 0x25, 0x40
.L_8:


//--------------------- .text._Z15generate_kernelP17curandStateMtgp32iPi --------------------------
	.section	.text._Z15generate_kernelP17curandStateMtgp32iPi,"ax",@progbits
	.align	128
        .global         _Z15generate_kernelP17curandStateMtgp32iPi
        .type           _Z15generate_kernelP17curandStateMtgp32iPi,@function
        .size           _Z15generate_kernelP17curandStateMtgp32iPi,(.L_x_6 - _Z15generate_kernelP17curandStateMtgp32iPi)
        .other          _Z15generate_kernelP17curandStateMtgp32iPi,@"STO_CUDA_ENTRY STV_DEFAULT"
_Z15generate_kernelP17curandStateMtgp32iPi:
.text._Z15generate_kernelP17curandStateMtgp32iPi:
[----:B------:R-:W-:Y:S01]  /*0000*/  LDC R1, c[0x0][0x37c] ;  /* 0x0000df00ff017b82 */ /* 0x000fe20000000800 */
[----:B------:R-:W0:Y:S01]  /*0010*/  LDCU UR8, c[0x0][0x388] ;  /* 0x00007100ff0877ac */ /* 0x000e220008000800 */
[----:B------:R-:W1:Y:S01]  /*0020*/  S2R R0, SR_TID.X ;  /* 0x0000000000007919 */ /* 0x000e620000002100 */
[----:B------:R-:W-:Y:S01]  /*0030*/  IMAD.MOV.U32 R4, RZ, RZ, RZ ;  /* 0x000000ffff047224 */ /* 0x000fe200078e00ff */
[----:B------:R-:W2:Y:S01]  /*0040*/  LDCU.64 UR10, c[0x0][0x358] ;  /* 0x00006b00ff0a77ac */ /* 0x000ea20008000a00 */
[----:B------:R-:W3:Y:S01]  /*0050*/  S2R R5, SR_CTAID.X ;  /* 0x0000000000057919 */ /* 0x000ee20000002500 */
[----:B0-----:R-:W-:-:S09]  /*0060*/  UISETP.GE.AND UP0, UPT, UR8, 0x1, UPT ;  /* 0x000000010800788c */ /* 0x001fd2000bf06270 */
[----:B--2---:R-:W-:Y:S05]  /*0070*/  BRA.U !UP0, `(.L_x_0) ;  /* 0x0000000d08587547 */ /* 0x004fea000b800000 */
[----:B------:R-:W1:Y:S01]  /*0080*/  S2R R7, SR_TID.Y ;  /* 0x0000000000077919 */ /* 0x000e620000002200 */
[----:B------:R-:W0:Y:S01]  /*0090*/  LDCU UR4, c[0x0][0x368] ;  /* 0x00006d00ff0477ac */ /* 0x000e220008000800 */
[----:B------:R-:W3:Y:S01]  /*00a0*/  LDC.64 R2, c[0x0][0x380] ;  /* 0x0000e000ff027b82 */ /* 0x000ee20000000a00 */
[----:B------:R-:W2:Y:S01]  /*00b0*/  S2R R4, SR_TID.Z ;  /* 0x0000000000047919 */ /* 0x000ea20000002300 */
[----:B------:R-:W0:Y:S01]  /*00c0*/  LDCU UR6, c[0x0][0x364] ;  /* 0x00006c80ff0677ac */ /* 0x000e220008000800 */
[----:B------:R-:W1:Y:S01]  /*00d0*/  LDCU UR7, c[0x0][0x360] ;  /* 0x00006c00ff0777ac */ /* 0x000e620008000800 */
[----:B------:R-:W4:Y:S01]  /*00e0*/  LDCU UR5, c[0x0][0x388] ;  /* 0x00007100ff0577ac */ /* 0x000f220008000800 */
[----:B------:R-:W-:Y:S02]  /*00f0*/  UISETP.NE.AND UP1, UPT, UR8, 0x1, UPT ;  /* 0x000000010800788c */ /* 0x000fe4000bf25270 */
[----:B0-----:R-:W-:Y:S01]  /*0100*/  UIMAD UR4, UR4, UR6, URZ ;  /* 0x00000006040472a4 */ /* 0x001fe2000f8e02ff */
[----:B---3--:R-:W-:Y:S01]  /*0110*/  IMAD.WIDE.U32 R2, R5, 0x1010, R2 ;  /* 0x0000101005027825 */ /* 0x008fe200078e0002 */
[----:B----4-:R-:W-:-:S03]  /*0120*/  ULOP3.LUT UR5, UR5, 0x1, URZ, 0xc0, !UPT ;  /* 0x0000000105057892 */ /* 0x010fc6000f8ec0ff */
[----:B-1----:R-:W-:Y:S01]  /*0130*/  IMAD R7, R7, UR7, R0 ;  /* 0x0000000707077c24 */ /* 0x002fe2000f8e0200 */
[----:B------:R-:W-:-:S03]  /*0140*/  UISETP.NE.U32.AND UP0, UPT, UR5, 0x1, UPT ;  /* 0x000000010500788c */ /* 0x000fc6000bf05070 */
[----:B--2---:R-:W-:Y:S01]  /*0150*/  IMAD R7, R4, UR4, R7 ;  /* 0x0000000404077c24 */ /* 0x004fe2000f8e0207 */
[----:B------:R-:W-:Y:S01]  /*0160*/  UIMAD UR4, UR4, UR7, URZ ;  /* 0x00000007040472a4 */ /* 0x000fe2000f8e02ff */
[----:B------:R-:W-:Y:S01]  /*0170*/  IMAD.MOV.U32 R4, RZ, RZ, RZ ;  /* 0x000000ffff047224 */ /* 0x000fe200078e00ff */
[----:B------:R-:W-:Y:S10]  /*0180*/  BRA.U !UP1, `(.L_x_1) ;  /* 0x0000000909087547 */ /* 0x000ff4000b800000 */
[----:B------:R-:W-:Y:S01]  /*0190*/  ULOP3.LUT UR5, UR8, 0x7ffffffe, URZ, 0xc0, !UPT ;  /* 0x7ffffffe08057892 */ /* 0x000fe2000f8ec0ff */
[----:B------:R-:W-:-:S03]  /*01a0*/  IMAD.MOV.U32 R4, RZ, RZ, RZ ;  /* 0x000000ffff047224 */ /* 0x000fc600078e00ff */
[----:B------:R-:W-:-:S12]  /*01b0*/  UIADD3 UR5, UPT, UPT, -UR5, URZ, URZ ;  /* 0x000000ff05057290 */ /* 0x000fd8000fffe1ff */
.L_x_2:
[----:B0-----:R-:W2:Y:S04]  /*01c0*/  LDG.E.64 R8, desc[UR10][R2.64+0x1008] ;  /* 0x0010080a02087981 */ /* 0x001ea8000c1e1b00 */
[----:B------:R-:W2:Y:S02]  /*01d0*/  LDG.E.64 R12, desc[UR10][R2.64+0x1000] ;  /* 0x0010000a020c7981 */ /* 0x000ea4000c1e1b00 */
[----:B--2---:R-:W-:Y:S02]  /*01e0*/  IMAD.WIDE R10, R13, 0x4, R8 ;  /* 0x000000040d0a7825 */ /* 0x004fe400078e0208 */
[----:B------:R-:W2:Y:S04]  /*01f0*/  LDG.E R8, desc[UR10][R8.64+0x9f60] ;  /* 0x009f600a08087981 */ /* 0x000ea8000c1e1900 */
[----:B------:R-:W3:Y:S01]  /*0200*/  LDG.E R14, desc[UR10][R10.64] ;  /* 0x0000000a0a0e7981 */ /* 0x000ee2000c1e1900 */
[----:B------:R-:W-:-:S03]  /*0210*/  IMAD.IADD R15, R7, 0x1, R12 ;  /* 0x00000001070f7824 */ /* 0x000fc600078e020c */
[----:B------:R-:W4:Y:S01]  /*0220*/  LDG.E R23, desc[UR10][R10.64+0x9c40] ;  /* 0x009c400a0a177981 */ /* 0x000f22000c1e1900 */
[----:B------:R-:W-:-:S03]  /*0230*/  IMAD.SHL.U32 R6, R15, 0x4, RZ ;  /* 0x000000040f067824 */ /* 0x000fc600078e00ff */
[----:B------:R-:W5:Y:S02]  /*0240*/  LDG.E R21, desc[UR10][R10.64+0x9920] ;  /* 0x0099200a0a157981 */ /* 0x000f64000c1e1900 */
[----:B------:R-:W-:-:S04]  /*0250*/  LOP3.LUT R17, R6, 0xffc, RZ, 0xc0, !PT ;  /* 0x00000ffc06117812 */ /* 0x000fc800078ec0ff */
[----:B------:R-:W-:-:S05]  /*0260*/  IADD3 R16, P0, PT, R2, R17, RZ ;  /* 0x0000001102107210 */ /* 0x000fca0007f1e0ff */
[----:B------:R-:W-:-:S05]  /*0270*/  IMAD.X R17, RZ, RZ, R3, P0 ;  /* 0x000000ffff117224 */ /* 0x000fca00000e0603 */
[----:B------:R-:W2:Y:S01]  /*0280*/  LDG.E R16, desc[UR10][R16.64] ;  /* 0x0000000a10107981 */ /* 0x000ea2000c1e1900 */
[----:B---3--:R-:W-:Y:S02]  /*0290*/  IMAD.IADD R12, R14, 0x1, R15 ;  /* 0x000000010e0c7824 */ /* 0x008fe400078e020f */
[----:B------:R-:W-:Y:S02]  /*02a0*/  VIADD R14, R6, 0x4 ;  /* 0x00000004060e7836 */ /* 0x000fe40000000000 */
[----:B------:R-:W-:-:S03]  /*02b0*/  IMAD.SHL.U32 R12, R12, 0x4, RZ ;  /* 0x000000040c0c7824 */ /* 0x000fc600078e00ff */
[----:B------:R-:W-:Y:S02]  /*02c0*/  LOP3.LUT R19, R14, 0xffc, RZ, 0xc0, !PT ;  /* 0x00000ffc0e137812 */ /* 0x000fe400078ec0ff */
[----:B------:R-:W-:Y:S02]  /*02d0*/  LOP3.LUT R15, R12, 0xffc, RZ, 0xc0, !PT ;  /* 0x00000ffc0c0f7812 */ /* 0x000fe400078ec0ff */
[C---:B------:R-:W-:Y:S02]  /*02e0*/  IADD3 R18, P1, PT, R2.reuse, R19, RZ ;  /* 0x0000001302127210 */ /* 0x040fe40007f3e0ff */
[----:B------:R-:W-:-:S03]  /*02f0*/  IADD3 R14, P0, PT, R2, R15, RZ ;  /* 0x0000000f020e7210 */ /* 0x000fc60007f1e0ff */
[--C-:B------:R-:W-:Y:S02]  /*0300*/  IMAD.X R19, RZ, RZ, R3.reuse, P1 ;  /* 0x000000ffff137224 */ /* 0x100fe400008e0603 */
[----:B------:R-:W-:-:S04]  /*0310*/  IMAD.X R15, RZ, RZ, R3, P0 ;  /* 0x000000ffff0f7224 */ /* 0x000fc800000e0603 */
[----:B------:R-:W2:Y:S04]  /*0320*/  LDG.E R19, desc[UR10][R18.64] ;  /* 0x0000000a12137981 */ /* 0x000ea8000c1e1900 */
[----:B------:R-:W4:Y:S01]  /*0330*/  LDG.E R14, desc[UR10][R14.64] ;  /* 0x0000000a0e0e7981 */ /* 0x000f22000c1e1900 */
[----:B--2---:R-:W-:Y:S02]  /*0340*/  LOP3.LUT R20, R19, R8, R16, 0x78, !PT ;  /* 0x0000000813147212 */ /* 0x004fe400078e7810 */
[----:B----4-:R-:W-:Y:S02]  /*0350*/  SHF.R.U32.HI R23, RZ, R23, R14 ;  /* 0x00000017ff177219 */ /* 0x010fe4000001160e */
[----:B-----5:R-:W-:-:S04]  /*0360*/  SHF.L.U32 R21, R20, R21, RZ ;  /* 0x0000001514157219 */ /* 0x020fc800000006ff */
[----:B------:R-:W-:Y:S01]  /*0370*/  LOP3.LUT R21, R20, R23, R21, 0x96, !PT ;  /* 0x0000001714157212 */ /* 0x000fe200078e9615 */
[----:B------:R-:W-:-:S04]  /*0380*/  IMAD.WIDE R16, R13, 0x3c, R10 ;  /* 0x0000003c0d107825 */ /* 0x000fc800078e020a */
[----:B------:R-:W-:-:S05]  /*0390*/  IMAD.SHL.U32 R20, R21, 0x4, RZ ;  /* 0x0000000415147824 */ /* 0x000fca00078e00ff */
[----:B------:R-:W-:-:S04]  /*03a0*/  LOP3.LUT R13, R20, 0x3c, RZ, 0xc0, !PT ;  /* 0x0000003c140d7812 */ /* 0x000fc800078ec0ff */
[----:B------:R-:W-:-:S05]  /*03b0*/  IADD3 R8, P0, PT, R16, R13, RZ ;  /* 0x0000000d10087210 */ /* 0x000fca0007f1e0ff */
[----:B------:R-:W-:-:S05]  /*03c0*/  IMAD.X R9, RZ, RZ, R17, P0 ;  /* 0x000000ffff097224 */ /* 0x000fca00000e0611 */
[----:B------:R-:W2:Y:S01]  /*03d0*/  LDG.E R8, desc[UR10][R8.64+0x320] ;  /* 0x0003200a08087981 */ /* 0x000ea2000c1e1900 */
[----:B------:R-:W-:Y:S02]  /*03e0*/  VIADD R6, R6, 0x57c ;  /* 0x0000057c06067836 */ /* 0x000fe40000000000 */
[----:B------:R-:W-:-:S03]  /*03f0*/  VIADD R12, R12, 0xfffffffc ;  /* 0xfffffffc0c0c7836 */ /* 0x000fc60000000000 */
[----:B------:R-:W-:Y:S02]  /*0400*/  LOP3.LUT R11, R6, 0xffc, RZ, 0xc0, !PT ;  /* 0x00000ffc060b7812 */ /* 0x000fe400078ec0ff */
[----:B------:R-:W-:Y:S02]  /*0410*/  LOP3.LUT R13, R12, 0xffc, RZ, 0xc0, !PT ;  /* 0x00000ffc0c0d7812 */ /* 0x000fe400078ec0ff */
[C---:B------:R-:W-:Y:S02]  /*0420*/  IADD3 R10, P0, PT, R2.reuse, R11, RZ ;  /* 0x0000000b020a7210 */ /* 0x040fe40007f1e0ff */
[----:B------:R-:W-:-:S03]  /*0430*/  IADD3 R12, P1, PT, R2, R13, RZ ;  /* 0x0000000d020c7210 */ /* 0x000fc60007f3e0ff */
[--C-:B------:R-:W-:Y:S02]  /*0440*/  IMAD.X R11, RZ, RZ, R3.reuse, P0 ;  /* 0x000000ffff0b7224 */ /* 0x100fe400000e0603 */
[----:B------:R-:W-:Y:S01]  /*0450*/  IMAD.X R13, RZ, RZ, R3, P1 ;  /* 0x000000ffff0d7224 */ /* 0x000fe200008e0603 */
[----:B--2---:R-:W-:-:S05]  /*0460*/  LOP3.LUT R6, R21, R8, RZ, 0x3c, !PT ;  /* 0x0000000815067212 */ /* 0x004fca00078e3cff */
[----:B------:R0:W-:Y:S04]  /*0470*/  STG.E desc[UR10][R10.64], R6 ;  /* 0x000000060a007986 */ /* 0x0001e8000c10190a */
[----:B------:R-:W2:Y:S01]  /*0480*/  LDG.E R12, desc[UR10][R12.64] ;  /* 0x0000000a0c0c7981 */ /* 0x000ea2000c1e1900 */
[----:B------:R-:W-:Y:S02]  /*0490*/  ISETP.NE.AND P0, PT, R7, RZ, PT ;  /* 0x000000ff0700720c */ /* 0x000fe40003f05270 */
[----:B--2---:R-:W-:-:S04]  /*04a0*/  SHF.R.U32.HI R9, RZ, 0x10, R12 ;  /* 0x00000010ff097819 */ /* 0x004fc8000001160c */
[----:B------:R-:W-:-:S04]  /*04b0*/  LOP3.LUT R9, R9, R12, RZ, 0x3c, !PT ;  /* 0x0000000c09097212 */ /* 0x000fc800078e3cff */
[----:B------:R-:W-:-:S04]  /*04c0*/  SHF.R.U32.HI R8, RZ, 0x8, R9 ;  /* 0x00000008ff087819 */ /* 0x000fc80000011609 */
[----:B------:R-:W-:-:S05]  /*04d0*/  LOP3.LUT R8, R8, R9, RZ, 0x3c, !PT ;  /* 0x0000000908087212 */ /* 0x000fca00078e3cff */
[----:B------:R-:W-:-:S05]  /*04e0*/  IMAD.SHL.U32 R8, R8, 0x4, RZ ;  /* 0x0000000408087824 */ /* 0x000fca00078e00ff */
[----:B------:R-:W-:-:S04]  /*04f0*/  LOP3.LUT R15, R8, 0x3c, RZ, 0xc0, !PT ;  /* 0x0000003c080f7812 */ /* 0x000fc800078ec0ff */
[----:B------:R-:W-:-:S05]  /*0500*/  IADD3 R14, P1, PT, R16, R15, RZ ;  /* 0x0000000f100e7210 */ /* 0x000fca0007f3e0ff */
[----:B------:R-:W-:-:S05]  /*0510*/  IMAD.X R15, RZ, RZ, R17, P1 ;  /* 0x000000ffff0f7224 */ /* 0x000fca00008e0611 */
[----:B------:R1:W2:Y:S01]  /*0520*/  LDG.E R21, desc[UR10][R14.64+0x3520] ;  /* 0x0035200a0e157981 */ /* 0x0002a2000c1e1900 */
[----:B------:R-:W-:Y:S06]  /*0530*/  BAR.SYNC.DEFER_BLOCKING 0x0 ;  /* 0x0000000000007b1d */ /* 0x000fec0000010000 */
[----:B------:R-:W3:Y:S02]  /*0540*/  @!P0 LDG.E R8, desc[UR10][R2.64+0x1000] ;  /* 0x0010000a02088981 */ /* 0x000ee4000c1e1900 */
[----:B---3--:R-:W-:-:S05]  /*0550*/  @!P0 VIADD R8, R8, UR4 ;  /* 0x0000000408088c36 */ /* 0x008fca0008000000 */
[----:B------:R-:W-:-:S05]  /*0560*/  @!P0 LOP3.LUT R17, R8, 0x3ff, RZ, 0xc0, !PT ;  /* 0x000003ff08118812 */ /* 0x000fca00078ec0ff */
[----:B------:R3:W-:Y:S01]  /*0570*/  @!P0 STG.E desc[UR10][R2.64+0x1000], R17 ;  /* 0x0010001102008986 */ /* 0x0007e2000c10190a */
[----:B------:R-:W-:Y:S06]  /*0580*/  BAR.SYNC.DEFER_BLOCKING 0x0 ;  /* 0x0000000000007b1d */ /* 0x000fec0000010000 */
[----:B------:R-:W4:Y:S04]  /*0590*/  LDG.E.64 R12, desc[UR10][R2.64+0x1008] ;  /* 0x0010080a020c7981 */ /* 0x000f28000c1e1b00 */
[----:B0-----:R-:W4:Y:S02]  /*05a0*/  LDG.E.64 R10, desc[UR10][R2.64+0x1000] ;  /* 0x0010000a020a7981 */ /* 0x001f24000c1e1b00 */
[----:B----4-:R-:W-:-:S02]  /*05b0*/  IMAD.WIDE R8, R11, 0x4, R12 ;  /* 0x000000040b087825 */ /* 0x010fc400078e020c */
[----:B------:R-:W4:Y:S04]  /*05c0*/  LDG.E R12, desc[UR10][R12.64+0x9f60] ;  /* 0x009f600a0c0c7981 */ /* 0x000f28000c1e1900 */
[----:B------:R-:W5:Y:S01]  /*05d0*/  LDG.E R16, desc[UR10][R8.64] ;  /* 0x0000000a08107981 */ /* 0x000f62000c1e1900 */
[----:B-1----:R-:W-:-:S03]  /*05e0*/  IMAD.IADD R15, R7, 0x1, R10 ;  /* 0x00000001070f7824 */ /* 0x002fc600078e020a */
[----:B------:R-:W2:Y:S01]  /*05f0*/  LDG.E R25, desc[UR10][R8.64+0x9c40] ;  /* 0x009c400a08197981 */ /* 0x000ea2000c1e1900 */
[----:B------:R-:W-:-:S03]  /*0600*/  IMAD.SHL.U32 R10, R15, 0x4, RZ ;  /* 0x000000040f0a7824 */ /* 0x000fc600078e00ff */
[----:B------:R-:W2:Y:S01]  /*0610*/  LDG.E R23, desc[UR10][R8.64+0x9920] ;  /* 0x0099200a08177981 */ /* 0x000ea2000c1e1900 */
[----:B------:R-:W-:-:S05]  /*0620*/  VIADD R14, R10, 0x4 ;  /* 0x000000040a0e7836 */ /* 0x000fca0000000000 */
[----:B---3--:R-:W-:Y:S01]  /*0630*/  LOP3.LUT R17, R14, 0xffc, RZ, 0xc0, !PT ;  /* 0x00000ffc0e117812 */ /* 0x008fe200078ec0ff */
[----:B-----5:R-:W-:Y:S01]  /*0640*/  IMAD.IADD R16, R16, 0x1, R15 ;  /* 0x0000000110107824 */ /* 0x020fe200078e020f */
[----:B------:R-:W-:-:S03]  /*0650*/  LOP3.LUT R15, R10, 0xffc, RZ, 0xc0, !PT ;  /* 0x00000ffc0a0f7812 */ /* 0x000fc600078ec0ff */
[----:B------:R-:W-:Y:S01]  /*0660*/  IMAD.SHL.U32 R20, R16, 0x4, RZ ;  /* 0x0000000410147824 */ /* 0x000fe200078e00ff */
[C---:B------:R-:W-:Y:S02]  /*0670*/  IADD3 R14, P2, PT, R2.reuse, R15, RZ ;  /* 0x0000000f020e7210 */ /* 0x040fe40007f5e0ff */
[----:B------:R-:W-:Y:S02]  /*0680*/  IADD3 R16, P1, PT, R2, R17, RZ ;  /* 0x0000001102107210 */ /* 0x000fe40007f3e0ff */
[----:B------:R-:W-:Y:S01]  /*0690*/  LOP3.LUT R19, R20, 0xffc, RZ, 0xc0, !PT ;  /* 0x00000ffc14137812 */ /* 0x000fe200078ec0ff */
[--C-:B------:R-:W-:Y:S02]  /*06a0*/  IMAD.X R15, RZ, RZ, R3.reuse, P2 ;  /* 0x000000ffff0f7224 */ /* 0x100fe400010e0603 */
[--C-:B------:R-:W-:Y:S01]  /*06b0*/  IMAD.X R17, RZ, RZ, R3.reuse, P1 ;  /* 0x000000ffff117224 */ /* 0x100fe200008e0603 */
[----:B------:R-:W-:Y:S02]  /*06c0*/  IADD3 R18, P2, PT, R2, R19, RZ ;  /* 0x0000001302127210 */ /* 0x000fe40007f5e0ff */
[----:B------:R-:W4:Y:S03]  /*06d0*/  LDG.E R14, desc[UR10][R14.64] ;  /* 0x0000000a0e0e7981 */ /* 0x000f26000c1e1900 */
[----:B------:R-:W-:Y:S01]  /*06e0*/  IMAD.X R19, RZ, RZ, R3, P2 ;  /* 0x000000ffff137224 */ /* 0x000fe200010e0603 */
[----:B------:R-:W4:Y:S04]  /*06f0*/  LDG.E R17, desc[UR10][R16.64] ;  /* 0x0000000a10117981 */ /* 0x000f28000c1e1900 */
[----:B------:R-:W2:Y:S01]  /*0700*/  LDG.E R18, desc[UR10][R18.64] ;  /* 0x0000000a12127981 */ /* 0x000ea2000c1e1900 */
[----:B----4-:R-:W-:-:S02]  /*0710*/  LOP3.LUT R22, R17, R12, R14, 0x78, !PT ;  /* 0x0000000c11167212 */ /* 0x010fc400078e780e */
[----:B--2---:R-:W-:Y:S02]  /*0720*/  SHF.R.U32.HI R25, RZ, R25, R18 ;  /* 0x00000019ff197219 */ /* 0x004fe40000011612 */
[----:B------:R-:W-:-:S04]  /*0730*/  SHF.L.U32 R23, R22, R23, RZ ;  /* 0x0000001716177219 */ /* 0x000fc800000006ff */
        /* <DEDUP_REMOVED lines=17> */
[----:B------:R-:W2:Y:S02]  /*0850*/  LDG.E R10, desc[UR10][R10.64] ;  /* 0x0000000a0a0a7981 */ /* 0x000ea4000c1e1900 */
        /* <DEDUP_REMOVED lines=8> */
[----:B------:R-:W2:Y:S01]  /*08e0*/  LDG.E R12, desc[UR10][R12.64+0x3520] ;  /* 0x0035200a0c0c7981 */ /* 0x000ea2000c1e1900 */
[----:B------:R-:W-:Y:S06]  /*08f0*/  BAR.SYNC.DEFER_BLOCKING 0x0 ;  /* 0x0000000000007b1d */ /* 0x000fec0000010000 */
[----:B0-----:R-:W3:Y:S01]  /*0900*/  @!P0 LDG.E R8, desc[UR10][R2.64+0x1000] ;  /* 0x0010000a02088981 */ /* 0x001ee2000c1e1900 */
[----:B------:R-:W-:-:S04]  /*0910*/  UIADD3 UR5, UPT, UPT, UR5, 0x2, URZ ;  /* 0x0000000205057890 */ /* 0x000fc8000fffe0ff */
[----:B------:R-:W-:Y:S01]  /*0920*/  UISETP.NE.AND UP1, UPT, UR5, URZ, UPT ;  /* 0x000000ff0500728c */ /* 0x000fe2000bf25270 */
[----:B------:R-:W-:Y:S02]  /*0930*/  LOP3.LUT R21, R21, 0x1, R6, 0x48, !PT ;  /* 0x0000000115157812 */ /* 0x000fe400078e4806 */
[----:B--2---:R-:W-:Y:S01]  /*0940*/  LOP3.LUT R23, R12, 0x1, R23, 0x48, !PT ;  /* 0x000000010c177812 */ /* 0x004fe200078e4817 */
[----:B---3--:R-:W-:-:S05]  /*0950*/  @!P0 VIADD R8, R8, UR4 ;  /* 0x0000000408088c36 */ /* 0x008fca0008000000 */
[----:B------:R-:W-:-:S05]  /*0960*/  @!P0 LOP3.LUT R9, R8, 0x3ff, RZ, 0xc0, !PT ;  /* 0x000003ff08098812 */ /* 0x000fca00078ec0ff */
[----:B------:R0:W-:Y:S01]  /*0970*/  @!P0 STG.E desc[UR10][R2.64+0x1000], R9 ;  /* 0x0010000902008986 */ /* 0x0001e2000c10190a */
[----:B------:R-:W-:Y:S01]  /*0980*/  IADD3 R4, PT, PT, R23, R21, R4 ;  /* 0x0000001517047210 */ /* 0x000fe20007ffe004 */
[----:B------:R-:W-:Y:S06]  /*0990*/  BAR.SYNC.DEFER_BLOCKING 0x0 ;  /* 0x0000000000007b1d */ /* 0x000fec0000010000 */
[----:B------:R-:W-:Y:S05]  /*09a0*/  BRA.U UP1, `(.L_x_2) ;  /* 0xfffffff901047547 */ /* 0x000fea000b83ffff */
.L_x_1:
[----:B------:R-:W-:Y:S05]  /*09b0*/  BRA.U UP0, `(.L_x_0) ;  /* 0x0000000500087547 */ /* 0x000fea000b800000 */
        /* <DEDUP_REMOVED lines=8> */
[----:B------:R-:W4:Y:S02]  /*0a40*/  LDG.E R21, desc[UR10][R10.64+0x9920] ;  /* 0x0099200a0a157981 */ /* 0x000f24000c1e1900 */
        /* <DEDUP_REMOVED lines=36> */
[----:B------:R-:W-:Y:S01]  /*0c90*/  BSSY.RECONVERGENT B0, `(.L_x_3) ;  /* 0x0000011000007945 */ /* 0x000fe20003800200 */
[----:B--2---:R-:W-:-:S04]  /*0ca0*/  SHF.R.U32.HI R9, RZ, 0x10, R12 ;  /* 0x00000010ff097819 */ /* 0x004fc8000001160c */
[----:B------:R-:W-:-:S04]  /*0cb0*/  LOP3.LUT R9, R9, R12, RZ, 0x3c, !PT ;  /* 0x0000000c09097212 */ /* 0x000fc800078e3cff */
[----:B------:R-:W-:-:S04]  /*0cc0*/  SHF.R.U32.HI R6, RZ, 0x8, R9 ;  /* 0x00000008ff067819 */ /* 0x000fc80000011609 */
[----:B------:R-:W-:-:S05]  /*0cd0*/  LOP3.LUT R6, R6, R9, RZ, 0x3c, !PT ;  /* 0x0000000906067212 */ /* 0x000fca00078e3cff */
[----:B------:R-:W-:-:S05]  /*0ce0*/  IMAD.SHL.U32 R6, R6, 0x4, RZ ;  /* 0x0000000406067824 */ /* 0x000fca00078e00ff */
[----:B------:R-:W-:-:S04]  /*0cf0*/  LOP3.LUT R9, R6, 0x3c, RZ, 0xc0, !PT ;  /* 0x0000003c06097812 */ /* 0x000fc800078ec0ff */
[----:B------:R-:W-:-:S05]  /*0d00*/  IADD3 R8, P0, PT, R16, R9, RZ ;  /* 0x0000000910087210 */ /* 0x000fca0007f1e0ff */
[----:B------:R-:W-:Y:S01]  /*0d10*/  IMAD.X R9, RZ, RZ, R17, P0 ;  /* 0x000000ffff097224 */ /* 0x000fe200000e0611 */
[----:B------:R-:W-:-:S04]  /*0d20*/  ISETP.NE.AND P0, PT, R7, RZ, PT ;  /* 0x000000ff0700720c */ /* 0x000fc80003f05270 */
[----:B------:R0:W5:Y:S01]  /*0d30*/  LDG.E R8, desc[UR10][R8.64+0x3520] ;  /* 0x0035200a08087981 */ /* 0x000162000c1e1900 */
[----:B------:R-:W-:Y:S08]  /*0d40*/  BAR.SYNC.DEFER_BLOCKING 0x0 ;  /* 0x0000000000007b1d */ /* 0x000ff00000010000 */
[----:B------:R-:W-:Y:S05]  /*0d50*/  @P0 BRA `(.L_x_4) ;  /* 0x0000000000100947 */ /* 0x000fea0003800000 */
[----:B------:R-:W2:Y:S02]  /*0d60*/  LDG.E R6, desc[UR10][R2.64+0x1000] ;  /* 0x0010000a02067981 */ /* 0x000ea4000c1e1900 */
[----:B--2---:R-:W-:-:S05]  /*0d70*/  VIADD R6, R6, UR4 ;  /* 0x0000000406067c36 */ /* 0x004fca0008000000 */
[----:B------:R-:W-:-:S05]  /*0d80*/  LOP3.LUT R7, R6, 0x3ff, RZ, 0xc0, !PT ;  /* 0x000003ff06077812 */ /* 0x000fca00078ec0ff */
[----:B------:R1:W-:Y:S02]  /*0d90*/  STG.E desc[UR10][R2.64+0x1000], R7 ;  /* 0x0010000702007986 */ /* 0x0003e4000c10190a */
.L_x_4:
[----:B------:R-:W-:Y:S05]  /*0da0*/  BSYNC.RECONVERGENT B0 ;  /* 0x0000000000007941 */ /* 0x000fea0003800200 */
.L_x_3:
[----:B------:R-:W-:Y:S01]  /*0db0*/  BAR.SYNC.DEFER_BLOCKING 0x0 ;  /* 0x0000000000007b1d */ /* 0x000fe20000010000 */
[----:B0----5:R-:W-:-:S05]  /*0dc0*/  LOP3.LUT R21, R8, 0x1, R21, 0x48, !PT ;  /* 0x0000000108157812 */ /* 0x021fca00078e4815 */
[----:B------:R-:W-:-:S07]  /*0dd0*/  IMAD.IADD R4, R4, 0x1, R21 ;  /* 0x0000000104047824 */ /* 0x000fce00078e0215 */
.L_x_0:
[----:B01----:R-:W0:Y:S01]  /*0de0*/  LDC.64 R2, c[0x0][0x390] ;  /* 0x0000e400ff027b82 */ /* 0x003e220000000a00 */
[----:B---3--:R-:W-:-:S04]  /*0df0*/  IMAD R5, R5, 0x100, R0 ;  /* 0x0000010005057824 */ /* 0x008fc800078e0200 */
[----:B0-----:R-:W-:-:S05]  /*0e00*/  IMAD.WIDE R2, R5, 0x4, R2 ;  /* 0x0000000405027825 */ /* 0x001fca00078e0202 */
[----:B------:R-:W2:Y:S02]  /*0e10*/  LDG.E R5, desc[UR10][R2.64] ;  /* 0x0000000a02057981 */ /* 0x000ea4000c1e1900 */
[----:B--2---:R-:W-:-:S05]  /*0e20*/  IMAD.IADD R5, R5, 0x1, R4 ;  /* 0x0000000105057824 */ /* 0x004fca00078e0204 */
[----:B------:R-:W-:Y:S01]  /*0e30*/  STG.E desc[UR10][R2.64], R5 ;  /* 0x0000000502007986 */ /* 0x000fe2000c10190a */
[----:B------:R-:W-:Y:S05]  /*0e40*/  EXIT ;  /* 0x000000000000794d */ /* 0x000fea0003800000 */
.L_x_5:
[----:B------:R-:W-:-:S00]  /*0e50*/  BRA `(.L_x_5) ;  /* 0xfffffffc00fc7947 */ /* 0x000fc0000383ffff */
[----:B------:R-:W-:-:S00]  /*0e60*/  NOP ;  /* 0x0000000000007918 */ /* 0x000fc00000000000 */
        /* <DEDUP_REMOVED lines=9> */
.L_x_6:


//--------------------- .nv.global.init           --------------------------
	.section	.nv.global.init,"aw",@progbits
	.align	4
.nv.global.init:
	.type		mrg32k3aM1SubSeq,@object
	.size		mrg32k3aM1SubSeq,(mrg32k3aM2SubSeq - mrg32k3aM1SubSeq)
mrg32k3aM1SubSeq:
        /*0000*/ 	.byte	0x0b, 0xcc, 0xee, 0x04, 0x73, 0x29, 0x8b, 0x6f, 0xf6, 0x53, 0x03, 0xf6, 0x23, 0xf6, 0xea, 0xda
        /* <DEDUP_REMOVED lines=125> */
	.type		mrg32k3aM2SubSeq,@object
	.size		mrg32k3aM2SubSeq,(mrg32k3aM1 - mrg32k3aM2SubSeq)
mrg32k3aM2SubSeq:
        /* <DEDUP_REMOVED lines=126> */
	.type		mrg32k3aM1,@object
	.size		mrg32k3aM1,(mrg32k3aM1Seq - mrg32k3aM1)
mrg32k3aM1:
        /* <DEDUP_REMOVED lines=144> */
	.type		mrg32k3aM1Seq,@object
	.size		mrg32k3aM1Seq,(mrg32k3aM2 - mrg32k3aM1Seq)
mrg32k3aM1Seq:
        /* <DEDUP_REMOVED lines=144> */
	.type		mrg32k3aM2,@object
	.size		mrg32k3aM2,(mrg32k3aM2Seq - mrg32k3aM2)
mrg32k3aM2:
        /* <DEDUP_REMOVED lines=144> */
	.type		mrg32k3aM2Seq,@object
	.size		mrg32k3aM2Seq,(precalc_xorwow_matrix - mrg32k3aM2Seq)
mrg32k3aM2Seq:
        /* <DEDUP_REMOVED lines=144> */
	.type		precalc_xorwow_matrix,@object
	.size		precalc_xorwow_matrix,(precalc_xorwow_offset_matrix - precalc_xorwow_matrix)
precalc_xorwow_matrix:
        /* <DEDUP_REMOVED lines=6400> */
	.type		precalc_xorwow_offset_matrix,@object
	.size		precalc_xorwow_offset_matrix,(.L_1 - precalc_xorwow_offset_matrix)
precalc_xorwow_offset_matrix:
        /* <DEDUP_REMOVED lines=6400> */
.L_1:


//--------------------- .nv.shared.reserved.0     --------------------------
	.section	.nv.shared.reserved.0,"aw",@nobits
	.weak		__nv_reservedSMEM_offset_0_alias
	.size		__nv_reservedSMEM_offset_0_alias, 0, 64
	.other		__nv_reservedSMEM_offset_0_alias,@"STO_CUDA_RESERVED_SHARED STV_DEFAULT"
__nv_reservedSMEM_offset_0_alias:
	.zero		0
	.zero		64


//--------------------- .nv.constant0._Z15generate_kernelP17curandStateMtgp32iPi --------------------------
	.section	.nv.constant0._Z15generate_kernelP17curandStateMtgp32iPi,"a",@progbits
	.sectionflags	@""
	.align	4
.nv.constant0._Z15generate_kernelP17curandStateMtgp32iPi:
	.zero		920


//--------------------- SYMBOLS --------------------------

	.type		.nv.reservedSmem.offset0,@object
	.size		.nv.reservedSmem.offset0,0x4
